	.headerflags	@"EF_CUDA_TEXMODE_UNIFIED EF_CUDA_64BIT_ADDRESS EF_CUDA_ACCELERATORS EF_CUDA_SM90 EF_CUDA_VIRTUAL_SM(EF_CUDA_SM90)"
	.elftype	@"ET_EXEC"


//--------------------- .nv.info                  --------------------------
	.section	.nv.info,"",@"SHT_CUDA_INFO"
	.align	4


	//----- nvinfo : EIATTR_REGCOUNT
	.align		4
        /*0000*/ 	.byte	0x04, 0x2f
        /*0002*/ 	.short	(.L_1 - .L_0)
	.align		4
.L_0:
        /*0004*/ 	.word	index@(triton_poi_fused_convolution_leaky_relu_7)
        /*0008*/ 	.word	0x00000012


	//----- nvinfo : EIATTR_MIN_STACK_SIZE
	.align		4
.L_1:
        /*000c*/ 	.byte	0x04, 0x12
        /*000e*/ 	.short	(.L_3 - .L_2)
	.align		4
.L_2:
        /*0010*/ 	.word	index@(triton_poi_fused_convolution_leaky_relu_7)
        /*0014*/ 	.word	0x00000000


	//----- nvinfo : EIATTR_FRAME_SIZE
	.align		4
.L_3:
        /*0018*/ 	.byte	0x04, 0x11
        /*001a*/ 	.short	(.L_5 - .L_4)
	.align		4
.L_4:
        /*001c*/ 	.word	index@(triton_poi_fused_convolution_leaky_relu_7)
        /*0020*/ 	.word	0x00000000


	//----- nvinfo : EIATTR_MIN_STACK_SIZE
	.align		4
.L_5:
        /*0024*/ 	.byte	0x04, 0x12
        /*0026*/ 	.short	(.L_7 - .L_6)
	.align		4
.L_6:
        /*0028*/ 	.word	index@(triton_poi_fused_convolution_leaky_relu_7)
        /*002c*/ 	.word	0x00000000
.L_7:


//--------------------- .nv.info.triton_poi_fused_convolution_leaky_relu_7 --------------------------
	.section	.nv.info.triton_poi_fused_convolution_leaky_relu_7,"",@"SHT_CUDA_INFO"
	.sectionflags	@""
	.align	4


	//----- nvinfo : EIATTR_CUDA_API_VERSION
	.align		4
        /*0000*/ 	.byte	0x04, 0x37
        /*0002*/ 	.short	(.L_9 - .L_8)
.L_8:
        /*0004*/ 	.word	0x0000007c


	//----- nvinfo : EIATTR_KPARAM_INFO
	.align		4
.L_9:
        /*0008*/ 	.byte	0x04, 0x17
        /*000a*/ 	.short	(.L_11 - .L_10)
.L_10:
        /*000c*/ 	.word	0x00000000
        /*0010*/ 	.short	0x0002
        /*0012*/ 	.short	0x0010
        /*0014*/ 	.byte	0x00, 0xf0, 0x11, 0x00


	//----- nvinfo : EIATTR_KPARAM_INFO
	.align		4
.L_11:
        /*0018*/ 	.byte	0x04, 0x17
        /*001a*/ 	.short	(.L_13 - .L_12)
.L_12:
        /*001c*/ 	.word	0x00000000
        /*0020*/ 	.short	0x0001
        /*0022*/ 	.short	0x0008
        /*0024*/ 	.byte	0x00, 0xf4, 0x21, 0x00


	//----- nvinfo : EIATTR_KPARAM_INFO
	.align		4
.L_13:
        /*0028*/ 	.byte	0x04, 0x17
        /*002a*/ 	.short	(.L_15 - .L_14)
.L_14:
        /*002c*/ 	.word	0x00000000
        /*0030*/ 	.short	0x0000
        /*0032*/ 	.short	0x0000
        /*0034*/ 	.byte	0x00, 0xf4, 0x21, 0x00


	//----- nvinfo : EIATTR_SPARSE_MMA_MASK
	.align		4
.L_15:
        /*0038*/ 	.byte	0x03, 0x50
        /*003a*/ 	.short	0x0000


	//----- nvinfo : EIATTR_MAXREG_COUNT
	.align		4
        /*003c*/ 	.byte	0x03, 0x1b
        /*003e*/ 	.short	0x00ff


	//----- nvinfo : EIATTR_EXIT_INSTR_OFFSETS
	.align		4
        /*0040*/ 	.byte	0x04, 0x1c
        /*0042*/ 	.short	(.L_17 - .L_16)


	//   ....[0]....
.L_16:
        /*0044*/ 	.word	0x00000360


	//----- nvinfo : EIATTR_REQNTID
	.align		4
.L_17:
        /*0048*/ 	.byte	0x04, 0x10
        /*004a*/ 	.short	(.L_19 - .L_18)
.L_18:
        /*004c*/ 	.word	0x00000080
        /*0050*/ 	.word	0x00000001
        /*0054*/ 	.word	0x00000001


	//----- nvinfo : EIATTR_CBANK_PARAM_SIZE
	.align		4
.L_19:
        /*0058*/ 	.byte	0x03, 0x19
        /*005a*/ 	.short	0x0014


	//----- nvinfo : EIATTR_PARAM_CBANK
	.align		4
        /*005c*/ 	.byte	0x04, 0x0a
        /*005e*/ 	.short	(.L_21 - .L_20)
	.align		4
.L_20:
        /*0060*/ 	.word	index@(.nv.constant0.triton_poi_fused_convolution_leaky_relu_7)
        /*0064*/ 	.short	0x0210
        /*0066*/ 	.short	0x0014


	//----- nvinfo : EIATTR_SW_WAR
	.align		4
.L_21:
        /*0068*/ 	.byte	0x04, 0x36
        /*006a*/ 	.short	(.L_23 - .L_22)
.L_22:
        /*006c*/ 	.word	0x00000008
.L_23:


//--------------------- .nv.callgraph             --------------------------
	.section	.nv.callgraph,"",@"SHT_CUDA_CALLGRAPH"
	.align	4
	.sectionentsize	8
	.align		4
        /*0000*/ 	.word	0x00000000
	.align		4
        /*0004*/ 	.word	0xffffffff
	.align		4
        /*0008*/ 	.word	0x00000000
	.align		4
        /*000c*/ 	.word	0xfffffffe
	.align		4
        /*0010*/ 	.word	0x00000000
	.align		4
        /*0014*/ 	.word	0xfffffffd
	.align		4
        /*0018*/ 	.word	0x00000000
	.align		4
        /*001c*/ 	.word	0xfffffffc


//--------------------- .text.triton_poi_fused_convolution_leaky_relu_7 --------------------------
	.section	.text.triton_poi_fused_convolution_leaky_relu_7,"ax",@progbits
	.align	128
        .global         triton_poi_fused_convolution_leaky_relu_7
        .type           triton_poi_fused_convolution_leaky_relu_7,@function
        .size           triton_poi_fused_convolution_leaky_relu_7,(.L_x_1 - triton_poi_fused_convolution_leaky_relu_7)
        .other          triton_poi_fused_convolution_leaky_relu_7,@"STO_CUDA_ENTRY STV_DEFAULT"
triton_poi_fused_convolution_leaky_relu_7:
.text.triton_poi_fused_convolution_leaky_relu_7:
[----:B------:R-:W-:Y:S01]  /*0000*/  LDC R1, c[0x0][0x28] ;  /* 0x00000a00ff017b82 */ /* 0x000fe20000000800 */
[----:B------:R-:W1:Y:S07]  /*0010*/  S2R R0, SR_TID.X ;  /* 0x0000000000007919 */ /* 0x000e6e0000002100 */
[----:B------:R-:W2:Y:S01]  /*0020*/  LDC.64 R2, c[0x0][0x218] ;  /* 0x00008600ff027b82 */ /* 0x000ea20000000a00 */
[----:B------:R-:W-:Y:S01]  /*0030*/  ULDC.64 UR4, c[0x0][0x208] ;  /* 0x0000820000047ab9 */ /* 0x000fe20000000a00 */
[----:B------:R-:W3:Y:S06]  /*0040*/  S2R R5, SR_CTAID.X ;  /* 0x0000000000057919 */ /* 0x000eec0000002500 */
[----:B------:R-:W4:Y:S01]  /*0050*/  LDC.64 R8, c[0x0][0x210] ;  /* 0x00008400ff087b82 */ /* 0x000f220000000a00 */
[----:B-1----:R-:W-:-:S02]  /*0060*/  SHF.L.U32 R0, R0, 0x2, RZ ;  /* 0x0000000200007819 */ /* 0x002fc400000006ff */
[----:B---3--:R-:W-:Y:S02]  /*0070*/  SHF.R.S32.HI R4, RZ, 0x15, R5 ;  /* 0x00000015ff047819 */ /* 0x008fe40000011405 */
[----:B------:R-:W-:Y:S02]  /*0080*/  LOP3.LUT R0, R0, 0x1fc, RZ, 0xc0, !PT ;  /* 0x000001fc00007812 */ /* 0x000fe400078ec0ff */
[----:B------:R-:W-:Y:S02]  /*0090*/  SGXT R4, R4, 0x1 ;  /* 0x000000010404781a */ /* 0x000fe40000000200 */
[----:B------:R-:W-:-:S04]  /*00a0*/  LEA R5, R5, R0, 0xa ;  /* 0x0000000005057211 */ /* 0x000fc800078e50ff */
[----:B------:R-:W-:Y:S01]  /*00b0*/  LEA.HI R4, R4, R5, RZ, 0x8 ;  /* 0x0000000504047211 */ /* 0x000fe200078f40ff */
[----:B----4-:R-:W-:-:S03]  /*00c0*/  IMAD.WIDE R8, R5, 0x4, R8 ;  /* 0x0000000405087825 */ /* 0x010fc600078e0208 */
[----:B------:R-:W-:Y:S01]  /*00d0*/  SHF.R.S32.HI R0, RZ, 0x8, R4 ;  /* 0x00000008ff007819 */ /* 0x000fe20000011404 */
[----:B------:R-:W-:-:S03]  /*00e0*/  VIADD R4, R4, 0x200 ;  /* 0x0000020004047836 */ /* 0x000fc60000000000 */
[----:B------:R-:W-:Y:S02]  /*00f0*/  LEA.HI R6, R0, R0, RZ, 0x7 ;  /* 0x0000000000067211 */ /* 0x000fe400078f38ff */
[----:B------:R-:W-:Y:S02]  /*0100*/  SHF.R.S32.HI R12, RZ, 0x8, R4 ;  /* 0x00000008ff0c7819 */ /* 0x000fe40000011404 */
[----:B------:R-:W-:-:S04]  /*0110*/  LOP3.LUT R7, R6, 0xffffff80, RZ, 0xc0, !PT ;  /* 0xffffff8006077812 */ /* 0x000fc800078ec0ff */
[----:B------:R-:W-:Y:S02]  /*0120*/  IADD3 R7, R0, -R7, RZ ;  /* 0x8000000700077210 */ /* 0x000fe40007ffe0ff */
[----:B------:R-:W-:-:S03]  /*0130*/  LEA.HI R0, R12, R12, RZ, 0x7 ;  /* 0x0000000c0c007211 */ /* 0x000fc600078f38ff */
[----:B--2---:R-:W-:Y:S01]  /*0140*/  IMAD.WIDE R10, R7, 0x4, R2 ;  /* 0x00000004070a7825 */ /* 0x004fe200078e0202 */
[----:B------:R-:W-:Y:S01]  /*0150*/  LOP3.LUT R13, R0, 0xffffff80, RZ, 0xc0, !PT ;  /* 0xffffff80000d7812 */ /* 0x000fe200078ec0ff */
[----:B------:R-:W2:Y:S04]  /*0160*/  LDG.E.128 R4, desc[UR4][R8.64] ;  /* 0x0000000408047981 */ /* 0x000ea8000c1e1d00 */
[----:B------:R-:W2:Y:S01]  /*0170*/  LDG.E.EL R10, desc[UR4][R10.64] ;  /* 0x000000040a0a7981 */ /* 0x000ea2000c2e1900 */
[----:B------:R-:W-:-:S04]  /*0180*/  IMAD.IADD R13, R12, 0x1, -R13 ;  /* 0x000000010c0d7824 */ /* 0x000fc800078e0a0d */
[----:B------:R-:W-:Y:S02]  /*0190*/  IMAD.WIDE R2, R13, 0x4, R2 ;  /* 0x000000040d027825 */ /* 0x000fe400078e0202 */
[----:B------:R-:W3:Y:S04]  /*01a0*/  LDG.E.128 R12, desc[UR4][R8.64+0x800] ;  /* 0x00080004080c7981 */ /* 0x000ee8000c1e1d00 */
[----:B------:R-:W3:Y:S01]  /*01b0*/  LDG.E.EL R2, desc[UR4][R2.64] ;  /* 0x0000000402027981 */ /* 0x000ee2000c2e1900 */
[CC--:B--2---:R-:W-:Y:S01]  /*01c0*/  FSETP.GT.AND P6, PT, R5.reuse, -R10.reuse, PT ;  /* 0x8000000a0500720b */ /* 0x0c4fe20003fc4000 */
[----:B------:R-:W-:Y:S01]  /*01d0*/  FADD R5, R5, R10 ;  /* 0x0000000a05057221 */ /* 0x000fe20000000000 */
[-C--:B------:R-:W-:Y:S02]  /*01e0*/  FSETP.GT.AND P0, PT, R6, -R10.reuse, PT ;  /* 0x8000000a0600720b */ /* 0x080fe40003f04000 */
[----:B------:R-:W-:-:S02]  /*01f0*/  FSETP.GT.AND P1, PT, R7, -R10, PT ;  /* 0x8000000a0700720b */ /* 0x000fc40003f24000 */
[----:B------:R-:W-:Y:S02]  /*0200*/  FSETP.GT.AND P2, PT, R4, -R10, PT ;  /* 0x8000000a0400720b */ /* 0x000fe40003f44000 */
[----:B---3--:R-:W-:-:S05]  /*0210*/  FSETP.GT.AND P3, PT, R13, -R2, PT ;  /* 0x800000020d00720b */ /* 0x008fca0003f64000 */
[----:B------:R-:W-:Y:S01]  /*0220*/  @!P6 FMUL R5, R5, 0.0099999997764825820923 ;  /* 0x3c23d70a0505e820 */ /* 0x000fe20000400000 */
[-C--:B------:R-:W-:Y:S02]  /*0230*/  FSETP.GT.AND P4, PT, R14, -R2.reuse, PT ;  /* 0x800000020e00720b */ /* 0x080fe40003f84000 */
[-C--:B------:R-:W-:Y:S02]  /*0240*/  FSETP.GT.AND P5, PT, R15, -R2.reuse, PT ;  /* 0x800000020f00720b */ /* 0x080fe40003fa4000 */
[----:B------:R-:W-:Y:S01]  /*0250*/  FSETP.GT.AND P6, PT, R12, -R2, PT ;  /* 0x800000020c00720b */ /* 0x000fe20003fc4000 */
[--C-:B------:R-:W-:Y:S01]  /*0260*/  FADD R6, R6, R10.reuse ;  /* 0x0000000a06067221 */ /* 0x100fe20000000000 */
[--C-:B------:R-:W-:Y:S01]  /*0270*/  FADD R7, R7, R10.reuse ;  /* 0x0000000a07077221 */ /* 0x100fe20000000000 */
[----:B------:R-:W-:Y:S01]  /*0280*/  FADD R4, R4, R10 ;  /* 0x0000000a04047221 */ /* 0x000fe20000000000 */
[--C-:B------:R-:W-:Y:S01]  /*0290*/  FADD R13, R13, R2.reuse ;  /* 0x000000020d0d7221 */ /* 0x100fe20000000000 */
[--C-:B------:R-:W-:Y:S01]  /*02a0*/  FADD R14, R14, R2.reuse ;  /* 0x000000020e0e7221 */ /* 0x100fe20000000000 */
[--C-:B------:R-:W-:Y:S01]  /*02b0*/  FADD R15, R15, R2.reuse ;  /* 0x000000020f0f7221 */ /* 0x100fe20000000000 */
[----:B------:R-:W-:Y:S01]  /*02c0*/  FADD R12, R12, R2 ;  /* 0x000000020c0c7221 */ /* 0x000fe20000000000 */
[----:B------:R-:W-:Y:S01]  /*02d0*/  @!P0 FMUL R6, R6, 0.0099999997764825820923 ;  /* 0x3c23d70a06068820 */ /* 0x000fe20000400000 */
[----:B------:R-:W-:Y:S01]  /*02e0*/  @!P1 FMUL R7, R7, 0.0099999997764825820923 ;  /* 0x3c23d70a07079820 */ /* 0x000fe20000400000 */
[----:B------:R-:W-:Y:S01]  /*02f0*/  @!P2 FMUL R4, R4, 0.0099999997764825820923 ;  /* 0x3c23d70a0404a820 */ /* 0x000fe20000400000 */
[----:B------:R-:W-:Y:S01]  /*0300*/  @!P3 FMUL R13, R13, 0.0099999997764825820923 ;  /* 0x3c23d70a0d0db820 */ /* 0x000fe20000400000 */
[----:B------:R-:W-:Y:S01]  /*0310*/  @!P4 FMUL R14, R14, 0.0099999997764825820923 ;  /* 0x3c23d70a0e0ec820 */ /* 0x000fe20000400000 */
[----:B------:R-:W-:Y:S01]  /*0320*/  @!P5 FMUL R15, R15, 0.0099999997764825820923 ;  /* 0x3c23d70a0f0fd820 */ /* 0x000fe20000400000 */
[----:B------:R-:W-:Y:S01]  /*0330*/  @!P6 FMUL R12, R12, 0.0099999997764825820923 ;  /* 0x3c23d70a0c0ce820 */ /* 0x000fe20000400000 */
[----:B------:R-:W-:Y:S04]  /*0340*/  STG.E.128 desc[UR4][R8.64], R4 ;  /* 0x0000000408007986 */ /* 0x000fe8000c101d04 */
[----:B------:R-:W-:Y:S01]  /*0350*/  STG.E.128 desc[UR4][R8.64+0x800], R12 ;  /* 0x0008000c08007986 */ /* 0x000fe2000c101d04 */
[----:B------:R-:W-:Y:S05]  /*0360*/  EXIT ;  /* 0x000000000000794d */ /* 0x000fea0003800000 */
.L_x_0:
[----:B------:R-:W-:-:S00]  /*0370*/  BRA `(.L_x_0) ;  /* 0xfffffffc00fc7947 */ /* 0x000fc0000383ffff */
[----:B------:R-:W-:-:S00]  /*0380*/  NOP ;  /* 0x0000000000007918 */ /* 0x000fc00000000000 */
[----:B------:R-:W-:-:S00]  /*0390*/  NOP ;  /* 0x0000000000007918 */ /* 0x000fc00000000000 */
[----:B------:R-:W-:-:S00]  /*03a0*/  NOP ;  /* 0x0000000000007918 */ /* 0x000fc00000000000 */
[----:B------:R-:W-:-:S00]  /*03b0*/  NOP ;  /* 0x0000000000007918 */ /* 0x000fc00000000000 */
[----:B------:R-:W-:-:S00]  /*03c0*/  NOP ;  /* 0x0000000000007918 */ /* 0x000fc00000000000 */
[----:B------:R-:W-:-:S00]  /*03d0*/  NOP ;  /* 0x0000000000007918 */ /* 0x000fc00000000000 */
[----:B------:R-:W-:-:S00]  /*03e0*/  NOP ;  /* 0x0000000000007918 */ /* 0x000fc00000000000 */
[----:B------:R-:W-:-:S00]  /*03f0*/  NOP ;  /* 0x0000000000007918 */ /* 0x000fc00000000000 */
.L_x_1:


//--------------------- .nv.constant0.triton_poi_fused_convolution_leaky_relu_7 --------------------------
	.section	.nv.constant0.triton_poi_fused_convolution_leaky_relu_7,"a",@progbits
	.sectionflags	@""
	.align	4
.nv.constant0.triton_poi_fused_convolution_leaky_relu_7:
	.zero		548
